//
// Generated by NVIDIA NVVM Compiler
//
// Compiler Build ID: CL-36424714
// Cuda compilation tools, release 13.0, V13.0.88
// Based on NVVM 20.0.0
//

.version 9.0
.target sm_100
.address_size 64

	// .globl	_ZN3cub18CUB_300001_SM_10006detail11EmptyKernelIvEEvv
.global .align 4 .b8 precalc_xorwow_matrix[102400];
.global .align 4 .b8 precalc_xorwow_offset_matrix[102400];
.global .align 4 .b8 mrg32k3aM1[2304];
.global .align 4 .b8 mrg32k3aM2[2304];
.global .align 4 .b8 mrg32k3aM1SubSeq[2016];
.global .align 4 .b8 mrg32k3aM2SubSeq[2016];
.global .align 4 .b8 mrg32k3aM1Seq[2304];
.global .align 4 .b8 mrg32k3aM2Seq[2304];
.const .align 8 .b8 __cr_lgamma_table[72];
.global .align 1 .b8 _ZN41_INTERNAL_c86ceddd_4_k_cu_2c2d09ec_2120534cuda3std3__45__cpo5beginE[1];
.global .align 1 .b8 _ZN41_INTERNAL_c86ceddd_4_k_cu_2c2d09ec_2120534cuda3std3__45__cpo3endE[1];
.global .align 1 .b8 _ZN41_INTERNAL_c86ceddd_4_k_cu_2c2d09ec_2120534cuda3std3__45__cpo6cbeginE[1];
.global .align 1 .b8 _ZN41_INTERNAL_c86ceddd_4_k_cu_2c2d09ec_2120534cuda3std3__45__cpo4cendE[1];
.global .align 1 .b8 _ZN41_INTERNAL_c86ceddd_4_k_cu_2c2d09ec_2120534cuda3std3__45__cpo6rbeginE[1];
.global .align 1 .b8 _ZN41_INTERNAL_c86ceddd_4_k_cu_2c2d09ec_2120534cuda3std3__45__cpo4rendE[1];
.global .align 1 .b8 _ZN41_INTERNAL_c86ceddd_4_k_cu_2c2d09ec_2120534cuda3std3__45__cpo7crbeginE[1];
.global .align 1 .b8 _ZN41_INTERNAL_c86ceddd_4_k_cu_2c2d09ec_2120534cuda3std3__45__cpo5crendE[1];
.global .align 1 .b8 _ZN41_INTERNAL_c86ceddd_4_k_cu_2c2d09ec_2120534cuda3std3__443_GLOBAL__N__c86ceddd_4_k_cu_2c2d09ec_2120536ignoreE[1];
.global .align 1 .b8 _ZN41_INTERNAL_c86ceddd_4_k_cu_2c2d09ec_2120534cuda3std3__419piecewise_constructE[1];
.global .align 1 .b8 _ZN41_INTERNAL_c86ceddd_4_k_cu_2c2d09ec_2120534cuda3std3__48in_placeE[1];
.global .align 1 .b8 _ZN41_INTERNAL_c86ceddd_4_k_cu_2c2d09ec_2120534cuda3std3__420unreachable_sentinelE[1];
.global .align 1 .b8 _ZN41_INTERNAL_c86ceddd_4_k_cu_2c2d09ec_2120534cuda3std3__47nulloptE[1];
.global .align 1 .b8 _ZN41_INTERNAL_c86ceddd_4_k_cu_2c2d09ec_2120534cuda3std3__48unexpectE[1];
.global .align 1 .b8 _ZN41_INTERNAL_c86ceddd_4_k_cu_2c2d09ec_2120534cuda3std6ranges3__45__cpo4swapE[1];
.global .align 1 .b8 _ZN41_INTERNAL_c86ceddd_4_k_cu_2c2d09ec_2120534cuda3std6ranges3__45__cpo9iter_moveE[1];
.global .align 1 .b8 _ZN41_INTERNAL_c86ceddd_4_k_cu_2c2d09ec_2120534cuda3std6ranges3__45__cpo5beginE[1];
.global .align 1 .b8 _ZN41_INTERNAL_c86ceddd_4_k_cu_2c2d09ec_2120534cuda3std6ranges3__45__cpo3endE[1];
.global .align 1 .b8 _ZN41_INTERNAL_c86ceddd_4_k_cu_2c2d09ec_2120534cuda3std6ranges3__45__cpo6cbeginE[1];
.global .align 1 .b8 _ZN41_INTERNAL_c86ceddd_4_k_cu_2c2d09ec_2120534cuda3std6ranges3__45__cpo4cendE[1];
.global .align 1 .b8 _ZN41_INTERNAL_c86ceddd_4_k_cu_2c2d09ec_2120534cuda3std6ranges3__45__cpo7advanceE[1];
.global .align 1 .b8 _ZN41_INTERNAL_c86ceddd_4_k_cu_2c2d09ec_2120534cuda3std6ranges3__45__cpo9iter_swapE[1];
.global .align 1 .b8 _ZN41_INTERNAL_c86ceddd_4_k_cu_2c2d09ec_2120534cuda3std6ranges3__45__cpo4nextE[1];
.global .align 1 .b8 _ZN41_INTERNAL_c86ceddd_4_k_cu_2c2d09ec_2120534cuda3std6ranges3__45__cpo4prevE[1];
.global .align 1 .b8 _ZN41_INTERNAL_c86ceddd_4_k_cu_2c2d09ec_2120534cuda3std6ranges3__45__cpo4dataE[1];
.global .align 1 .b8 _ZN41_INTERNAL_c86ceddd_4_k_cu_2c2d09ec_2120534cuda3std6ranges3__45__cpo5cdataE[1];
.global .align 1 .b8 _ZN41_INTERNAL_c86ceddd_4_k_cu_2c2d09ec_2120534cuda3std6ranges3__45__cpo4sizeE[1];
.global .align 1 .b8 _ZN41_INTERNAL_c86ceddd_4_k_cu_2c2d09ec_2120534cuda3std6ranges3__45__cpo5ssizeE[1];
.global .align 1 .b8 _ZN41_INTERNAL_c86ceddd_4_k_cu_2c2d09ec_2120534cuda3std6ranges3__45__cpo8distanceE[1];
.global .align 1 .b8 _ZN41_INTERNAL_c86ceddd_4_k_cu_2c2d09ec_2120536thrust24THRUST_300001_SM_1000_NS6system6detail10sequential3seqE[1];
.global .align 1 .b8 _ZN41_INTERNAL_c86ceddd_4_k_cu_2c2d09ec_2120536thrust24THRUST_300001_SM_1000_NS12placeholders2_1E[1];
.global .align 1 .b8 _ZN41_INTERNAL_c86ceddd_4_k_cu_2c2d09ec_2120536thrust24THRUST_300001_SM_1000_NS12placeholders2_2E[1];
.global .align 1 .b8 _ZN41_INTERNAL_c86ceddd_4_k_cu_2c2d09ec_2120536thrust24THRUST_300001_SM_1000_NS12placeholders2_3E[1];
.global .align 1 .b8 _ZN41_INTERNAL_c86ceddd_4_k_cu_2c2d09ec_2120536thrust24THRUST_300001_SM_1000_NS12placeholders2_4E[1];
.global .align 1 .b8 _ZN41_INTERNAL_c86ceddd_4_k_cu_2c2d09ec_2120536thrust24THRUST_300001_SM_1000_NS12placeholders2_5E[1];
.global .align 1 .b8 _ZN41_INTERNAL_c86ceddd_4_k_cu_2c2d09ec_2120536thrust24THRUST_300001_SM_1000_NS12placeholders2_6E[1];
.global .align 1 .b8 _ZN41_INTERNAL_c86ceddd_4_k_cu_2c2d09ec_2120536thrust24THRUST_300001_SM_1000_NS12placeholders2_7E[1];
.global .align 1 .b8 _ZN41_INTERNAL_c86ceddd_4_k_cu_2c2d09ec_2120536thrust24THRUST_300001_SM_1000_NS12placeholders2_8E[1];
.global .align 1 .b8 _ZN41_INTERNAL_c86ceddd_4_k_cu_2c2d09ec_2120536thrust24THRUST_300001_SM_1000_NS12placeholders2_9E[1];
.global .align 1 .b8 _ZN41_INTERNAL_c86ceddd_4_k_cu_2c2d09ec_2120536thrust24THRUST_300001_SM_1000_NS12placeholders3_10E[1];

.visible .entry _ZN3cub18CUB_300001_SM_10006detail11EmptyKernelIvEEvv()
{


	ret;

}


// ===== COMPILED SASS (sm_100) =====

	.target	sm_100

	.elftype	@"ET_EXEC"


//--------------------- .note.nv.tkinfo           --------------------------
	.section	.note.nv.tkinfo,"",@"SHT_NOTE"
	.sectionflags	@"SHF_NOTE_NV_TKINFO"
	.tkinfo
        /*0018*/ 	.word	0x00000002
        /*0030*/ 	.string	""
        /*0030*/ 	.string	"ptxas"
        /*0030*/ 	.string	"Cuda compilation tools, release 13.0, V13.0.88"
        /*0030*/ 	.string	"Build cuda_13.0.r13.0/compiler.36424714_0"
        /*0030*/ 	.string	"-arch sm_100 -m 64 "



//--------------------- .note.nv.cuinfo           --------------------------
	.section	.note.nv.cuinfo,"",@"SHT_NOTE"
	.sectionflags	@"SHF_NOTE_NV_CUINFO"
        /*0018*/ 	.short	0x0002
        /*001a*/ 	.short	0x0064
        /*001c*/ 	.short	0x0082
	.zero		2


//--------------------- .nv.info                  --------------------------
	.section	.nv.info,"",@"SHT_CUDA_INFO"
	.align	4


	//----- nvinfo : EIATTR_REGCOUNT
	.align		4
        /*0000*/ 	.byte	0x04, 0x2f
        /*0002*/ 	.short	(.L_50 - .L_49)
	.align		4
.L_49:
        /*0004*/ 	.word	index@(_ZN3cub18CUB_300001_SM_10006detail11EmptyKernelIvEEvv)
        /*0008*/ 	.word	0x00000004


	//----- nvinfo : EIATTR_FRAME_SIZE
	.align		4
.L_50:
        /*000c*/ 	.byte	0x04, 0x11
        /*000e*/ 	.short	(.L_52 - .L_51)
	.align		4
.L_51:
        /*0010*/ 	.word	index@(_ZN3cub18CUB_300001_SM_10006detail11EmptyKernelIvEEvv)
        /*0014*/ 	.word	0x00000000


	//----- nvinfo : EIATTR_MIN_STACK_SIZE
	.align		4
.L_52:
        /*0018*/ 	.byte	0x04, 0x12
        /*001a*/ 	.short	(.L_54 - .L_53)
	.align		4
.L_53:
        /*001c*/ 	.word	index@(_ZN3cub18CUB_300001_SM_10006detail11EmptyKernelIvEEvv)
        /*0020*/ 	.word	0x00000000
.L_54:


//--------------------- .nv.compat                --------------------------
	.section	.nv.compat,"",@"SHT_CUDA_COMPAT_INFO"
	.align	4
        /*0000*/ 	.byte	0x02, 0x09, 0x00, 0x00, 0x02, 0x02, 0x01, 0x00, 0x02, 0x05, 0x05, 0x00, 0x03, 0x07, 0x01, 0x01
        /*0010*/ 	.byte	0x02, 0x03, 0x00, 0x00, 0x02, 0x06, 0x01, 0x00, 0x04, 0x0b, 0x08, 0x00, 0x09, 0x00, 0x00, 0x00
        /*0020*/ 	.byte	0x00, 0x00, 0x00, 0x00


//--------------------- .nv.info._ZN3cub18CUB_300001_SM_10006detail11EmptyKernelIvEEvv --------------------------
	.section	.nv.info._ZN3cub18CUB_300001_SM_10006detail11EmptyKernelIvEEvv,"",@"SHT_CUDA_INFO"
	.sectionflags	@""
	.align	4


	//----- nvinfo : EIATTR_CUDA_API_VERSION
	.align		4
        /*0000*/ 	.byte	0x04, 0x37
        /*0002*/ 	.short	(.L_56 - .L_55)
.L_55:
        /*0004*/ 	.word	0x00000082


	//----- nvinfo : EIATTR_SPARSE_MMA_MASK
	.align		4
.L_56:
        /*0008*/ 	.byte	0x03, 0x50
        /*000a*/ 	.short	0x0000


	//----- nvinfo : EIATTR_MAXREG_COUNT
	.align		4
        /*000c*/ 	.byte	0x03, 0x1b
        /*000e*/ 	.short	0x00ff


	//----- nvinfo : EIATTR_MERCURY_ISA_VERSION
	.align		4
        /*0010*/ 	.byte	0x03, 0x5f
        /*0012*/ 	.short	0x0101


	//----- nvinfo : EIATTR_VRC_CTA_INIT_COUNT
	.align		4
        /*0014*/ 	.byte	0x02, 0x4a
	.zero		1
	.zero		1


	//----- nvinfo : EIATTR_EXIT_INSTR_OFFSETS
	.align		4
        /*0018*/ 	.byte	0x04, 0x1c
        /*001a*/ 	.short	(.L_58 - .L_57)


	//   ....[0]....
.L_57:
        /*001c*/ 	.word	0x00000010


	//----- nvinfo : EIATTR_SW_WAR
	.align		4
.L_58:
        /*0020*/ 	.byte	0x04, 0x36
        /*0022*/ 	.short	(.L_60 - .L_59)
.L_59:
        /*0024*/ 	.word	0x00000008
.L_60:


//--------------------- .nv.callgraph             --------------------------
	.section	.nv.callgraph,"",@"SHT_CUDA_CALLGRAPH"
	.align	4
	.sectionentsize	8
	.align		4
        /*0000*/ 	.word	0x00000000
	.align		4
        /*0004*/ 	.word	0xffffffff
	.align		4
        /*0008*/ 	.word	0x00000000
	.align		4
        /*000c*/ 	.word	0xfffffffe
	.align		4
        /*0010*/ 	.word	0x00000000
	.align		4
        /*0014*/ 	.word	0xfffffffd
	.align		4
        /*0018*/ 	.word	0x00000000
	.align		4
        /*001c*/ 	.word	0xfffffffc


//--------------------- .nv.constant4             --------------------------
	.section	.nv.constant4,"a",@progbits
	.align	8
	.align		8
.nv.constant4:
        /*0000*/ 	.dword	precalc_xorwow_matrix
	.align		8
        /*0008*/ 	.dword	precalc_xorwow_offset_matrix
	.align		8
        /*0010*/ 	.dword	mrg32k3aM1
	.align		8
        /*0018*/ 	.dword	mrg32k3aM2
	.align		8
        /*0020*/ 	.dword	mrg32k3aM1SubSeq
	.align		8
        /*0028*/ 	.dword	mrg32k3aM2SubSeq
	.align		8
        /*0030*/ 	.dword	mrg32k3aM1Seq
	.align		8
        /*0038*/ 	.dword	mrg32k3aM2Seq
	.align		8
        /*0040*/ 	.dword	_ZN41_INTERNAL_c86ceddd_4_k_cu_2c2d09ec_2124574cuda3std3__45__cpo5beginE
	.align		8
        /*0048*/ 	.dword	_ZN41_INTERNAL_c86ceddd_4_k_cu_2c2d09ec_2124574cuda3std3__45__cpo3endE
	.align		8
        /*0050*/ 	.dword	_ZN41_INTERNAL_c86ceddd_4_k_cu_2c2d09ec_2124574cuda3std3__45__cpo6cbeginE
	.align		8
        /*0058*/ 	.dword	_ZN41_INTERNAL_c86ceddd_4_k_cu_2c2d09ec_2124574cuda3std3__45__cpo4cendE
	.align		8
        /*0060*/ 	.dword	_ZN41_INTERNAL_c86ceddd_4_k_cu_2c2d09ec_2124574cuda3std3__45__cpo6rbeginE
	.align		8
        /*0068*/ 	.dword	_ZN41_INTERNAL_c86ceddd_4_k_cu_2c2d09ec_2124574cuda3std3__45__cpo4rendE
	.align		8
        /*0070*/ 	.dword	_ZN41_INTERNAL_c86ceddd_4_k_cu_2c2d09ec_2124574cuda3std3__45__cpo7crbeginE
	.align		8
        /*0078*/ 	.dword	_ZN41_INTERNAL_c86ceddd_4_k_cu_2c2d09ec_2124574cuda3std3__45__cpo5crendE
	.align		8
        /*0080*/ 	.dword	_ZN41_INTERNAL_c86ceddd_4_k_cu_2c2d09ec_2124574cuda3std3__443_GLOBAL__N__c86ceddd_4_k_cu_2c2d09ec_2124576ignoreE
	.align		8
        /*0088*/ 	.dword	_ZN41_INTERNAL_c86ceddd_4_k_cu_2c2d09ec_2124574cuda3std3__419piecewise_constructE
	.align		8
        /*0090*/ 	.dword	_ZN41_INTERNAL_c86ceddd_4_k_cu_2c2d09ec_2124574cuda3std3__48in_placeE
	.align		8
        /*0098*/ 	.dword	_ZN41_INTERNAL_c86ceddd_4_k_cu_2c2d09ec_2124574cuda3std3__420unreachable_sentinelE
	.align		8
        /*00a0*/ 	.dword	_ZN41_INTERNAL_c86ceddd_4_k_cu_2c2d09ec_2124574cuda3std3__47nulloptE
	.align		8
        /*00a8*/ 	.dword	_ZN41_INTERNAL_c86ceddd_4_k_cu_2c2d09ec_2124574cuda3std3__48unexpectE
	.align		8
        /*00b0*/ 	.dword	_ZN41_INTERNAL_c86ceddd_4_k_cu_2c2d09ec_2124574cuda3std6ranges3__45__cpo4swapE
	.align		8
        /*00b8*/ 	.dword	_ZN41_INTERNAL_c86ceddd_4_k_cu_2c2d09ec_2124574cuda3std6ranges3__45__cpo9iter_moveE
	.align		8
        /*00c0*/ 	.dword	_ZN41_INTERNAL_c86ceddd_4_k_cu_2c2d09ec_2124574cuda3std6ranges3__45__cpo5beginE
	.align		8
        /*00c8*/ 	.dword	_ZN41_INTERNAL_c86ceddd_4_k_cu_2c2d09ec_2124574cuda3std6ranges3__45__cpo3endE
	.align		8
        /*00d0*/ 	.dword	_ZN41_INTERNAL_c86ceddd_4_k_cu_2c2d09ec_2124574cuda3std6ranges3__45__cpo6cbeginE
	.align		8
        /*00d8*/ 	.dword	_ZN41_INTERNAL_c86ceddd_4_k_cu_2c2d09ec_2124574cuda3std6ranges3__45__cpo4cendE
	.align		8
        /*00e0*/ 	.dword	_ZN41_INTERNAL_c86ceddd_4_k_cu_2c2d09ec_2124574cuda3std6ranges3__45__cpo7advanceE
	.align		8
        /*00e8*/ 	.dword	_ZN41_INTERNAL_c86ceddd_4_k_cu_2c2d09ec_2124574cuda3std6ranges3__45__cpo9iter_swapE
	.align		8
        /*00f0*/ 	.dword	_ZN41_INTERNAL_c86ceddd_4_k_cu_2c2d09ec_2124574cuda3std6ranges3__45__cpo4nextE
	.align		8
        /*00f8*/ 	.dword	_ZN41_INTERNAL_c86ceddd_4_k_cu_2c2d09ec_2124574cuda3std6ranges3__45__cpo4prevE
	.align		8
        /*0100*/ 	.dword	_ZN41_INTERNAL_c86ceddd_4_k_cu_2c2d09ec_2124574cuda3std6ranges3__45__cpo4dataE
	.align		8
        /*0108*/ 	.dword	_ZN41_INTERNAL_c86ceddd_4_k_cu_2c2d09ec_2124574cuda3std6ranges3__45__cpo5cdataE
	.align		8
        /*0110*/ 	.dword	_ZN41_INTERNAL_c86ceddd_4_k_cu_2c2d09ec_2124574cuda3std6ranges3__45__cpo4sizeE
	.align		8
        /*0118*/ 	.dword	_ZN41_INTERNAL_c86ceddd_4_k_cu_2c2d09ec_2124574cuda3std6ranges3__45__cpo5ssizeE
	.align		8
        /*0120*/ 	.dword	_ZN41_INTERNAL_c86ceddd_4_k_cu_2c2d09ec_2124574cuda3std6ranges3__45__cpo8distanceE
	.align		8
        /*0128*/ 	.dword	_ZN41_INTERNAL_c86ceddd_4_k_cu_2c2d09ec_2124576thrust24THRUST_300001_SM_1000_NS6system6detail10sequential3seqE
	.align		8
        /*0130*/ 	.dword	_ZN41_INTERNAL_c86ceddd_4_k_cu_2c2d09ec_2124576thrust24THRUST_300001_SM_1000_NS12placeholders2_1E
	.align		8
        /*0138*/ 	.dword	_ZN41_INTERNAL_c86ceddd_4_k_cu_2c2d09ec_2124576thrust24THRUST_300001_SM_1000_NS12placeholders2_2E
	.align		8
        /*0140*/ 	.dword	_ZN41_INTERNAL_c86ceddd_4_k_cu_2c2d09ec_2124576thrust24THRUST_300001_SM_1000_NS12placeholders2_3E
	.align		8
        /*0148*/ 	.dword	_ZN41_INTERNAL_c86ceddd_4_k_cu_2c2d09ec_2124576thrust24THRUST_300001_SM_1000_NS12placeholders2_4E
	.align		8
        /*0150*/ 	.dword	_ZN41_INTERNAL_c86ceddd_4_k_cu_2c2d09ec_2124576thrust24THRUST_300001_SM_1000_NS12placeholders2_5E
	.align		8
        /*0158*/ 	.dword	_ZN41_INTERNAL_c86ceddd_4_k_cu_2c2d09ec_2124576thrust24THRUST_300001_SM_1000_NS12placeholders2_6E
	.align		8
        /*0160*/ 	.dword	_ZN41_INTERNAL_c86ceddd_4_k_cu_2c2d09ec_2124576thrust24THRUST_300001_SM_1000_NS12placeholders2_7E
	.align		8
        /*0168*/ 	.dword	_ZN41_INTERNAL_c86ceddd_4_k_cu_2c2d09ec_2124576thrust24THRUST_300001_SM_1000_NS12placeholders2_8E
	.align		8
        /*0170*/ 	.dword	_ZN41_INTERNAL_c86ceddd_4_k_cu_2c2d09ec_2124576thrust24THRUST_300001_SM_1000_NS12placeholders2_9E
	.align		8
        /*0178*/ 	.dword	_ZN41_INTERNAL_c86ceddd_4_k_cu_2c2d09ec_2124576thrust24THRUST_300001_SM_1000_NS12placeholders3_10E


//--------------------- .nv.constant3             --------------------------
	.section	.nv.constant3,"a",@progbits
	.align	8
.nv.constant3:
	.type		__cr_lgamma_table,@object
	.size		__cr_lgamma_table,(.L_8 - __cr_lgamma_table)
__cr_lgamma_table:
        /*0000*/ 	.byte	0x00, 0x00, 0x00, 0x00, 0x00, 0x00, 0x00, 0x00, 0x00, 0x00, 0x00, 0x00, 0x00, 0x00, 0x00, 0x00
        /*0010*/ 	.byte	0xef, 0x39, 0xfa, 0xfe, 0x42, 0x2e, 0xe6, 0x3f, 0x02, 0x20, 0x2a, 0xfa, 0x0b, 0xab, 0xfc, 0x3f
        /*0020*/ 	.byte	0xf9, 0x2c, 0x92, 0x7c, 0xa7, 0x6c, 0x09, 0x40, 0xc9, 0x79, 0x44, 0x3c, 0x64, 0x26, 0x13, 0x40
        /*0030*/ 	.byte	0xca, 0x01, 0xcf, 0x3a, 0x27, 0x51, 0x1a, 0x40, 0x30, 0xcc, 0x2d, 0xf3, 0xe1, 0x0c, 0x21, 0x40
        /*0040*/ 	.byte	0x0d, 0xb7, 0xfc, 0x82, 0x8e, 0x35, 0x25, 0x40
.L_8:


//--------------------- .text._ZN3cub18CUB_300001_SM_10006detail11EmptyKernelIvEEvv --------------------------
	.section	.text._ZN3cub18CUB_300001_SM_10006detail11EmptyKernelIvEEvv,"ax",@progbits
	.align	128
        .global         _ZN3cub18CUB_300001_SM_10006detail11EmptyKernelIvEEvv
        .type           _ZN3cub18CUB_300001_SM_10006detail11EmptyKernelIvEEvv,@function
        .size           _ZN3cub18CUB_300001_SM_10006detail11EmptyKernelIvEEvv,(.L_x_1 - _ZN3cub18CUB_300001_SM_10006detail11EmptyKernelIvEEvv)
        .other          _ZN3cub18CUB_300001_SM_10006detail11EmptyKernelIvEEvv,@"STO_CUDA_ENTRY STV_DEFAULT"
_ZN3cub18CUB_300001_SM_10006detail11EmptyKernelIvEEvv:
.text._ZN3cub18CUB_300001_SM_10006detail11EmptyKernelIvEEvv:
[----:B------:R-:W-:Y:S01]  /*0000*/  LDC R1, c[0x0][0x37c] ;  /* 0x0000df00ff017b82 */ /* 0x000fe20000000800 */
[----:B------:R-:W-:Y:S05]  /*0010*/  EXIT ;  /* 0x000000000000794d */ /* 0x000fea0003800000 */
.L_x_0:
[----:B------:R-:W-:-:S00]  /*0020*/  BRA `(.L_x_0) ;  /* 0xfffffffc00fc7947 */ /* 0x000fc0000383ffff */
[----:B------:R-:W-:-:S00]  /*0030*/  NOP ;  /* 0x0000000000007918 */ /* 0x000fc00000000000 */
        /* <DEDUP_REMOVED lines=12> */
.L_x_1:


//--------------------- .nv.global.init           --------------------------
	.section	.nv.global.init,"aw",@progbits
	.align	4
.nv.global.init:
	.type		mrg32k3aM1SubSeq,@object
	.size		mrg32k3aM1SubSeq,(mrg32k3aM2SubSeq - mrg32k3aM1SubSeq)
mrg32k3aM1SubSeq:
        /*0000*/ 	.byte	0x0b, 0xcc, 0xee, 0x04, 0x73, 0x29, 0x8b, 0x6f, 0xf6, 0x53, 0x03, 0xf6, 0x23, 0xf6, 0xea, 0xda
        /* <DEDUP_REMOVED lines=125> */
	.type		mrg32k3aM2SubSeq,@object
	.size		mrg32k3aM2SubSeq,(mrg32k3aM1 - mrg32k3aM2SubSeq)
mrg32k3aM2SubSeq:
        /* <DEDUP_REMOVED lines=126> */
	.type		mrg32k3aM1,@object
	.size		mrg32k3aM1,(mrg32k3aM1Seq - mrg32k3aM1)
mrg32k3aM1:
        /* <DEDUP_REMOVED lines=144> */
	.type		mrg32k3aM1Seq,@object
	.size		mrg32k3aM1Seq,(mrg32k3aM2 - mrg32k3aM1Seq)
mrg32k3aM1Seq:
        /* <DEDUP_REMOVED lines=144> */
	.type		mrg32k3aM2,@object
	.size		mrg32k3aM2,(mrg32k3aM2Seq - mrg32k3aM2)
mrg32k3aM2:
        /* <DEDUP_REMOVED lines=144> */
	.type		mrg32k3aM2Seq,@object
	.size		mrg32k3aM2Seq,(precalc_xorwow_matrix - mrg32k3aM2Seq)
mrg32k3aM2Seq:
        /* <DEDUP_REMOVED lines=144> */
	.type		precalc_xorwow_matrix,@object
	.size		precalc_xorwow_matrix,(precalc_xorwow_offset_matrix - precalc_xorwow_matrix)
precalc_xorwow_matrix:
        /* <DEDUP_REMOVED lines=6400> */
	.type		precalc_xorwow_offset_matrix,@object
	.size		precalc_xorwow_offset_matrix,(.L_1 - precalc_xorwow_offset_matrix)
precalc_xorwow_offset_matrix:
        /* <DEDUP_REMOVED lines=6400> */
.L_1:


//--------------------- .nv.shared.reserved.0     --------------------------
	.section	.nv.shared.reserved.0,"aw",@nobits
	.weak		__nv_reservedSMEM_offset_0_alias
	.size		__nv_reservedSMEM_offset_0_alias, 0, 64
	.other		__nv_reservedSMEM_offset_0_alias,@"STO_CUDA_RESERVED_SHARED STV_DEFAULT"
__nv_reservedSMEM_offset_0_alias:
	.zero		0
	.zero		64


//--------------------- .nv.global                --------------------------
	.section	.nv.global,"aw",@nobits
.nv.global:
	.type		_ZN41_INTERNAL_c86ceddd_4_k_cu_2c2d09ec_2124576thrust24THRUST_300001_SM_1000_NS12placeholders2_5E,@object
	.size		_ZN41_INTERNAL_c86ceddd_4_k_cu_2c2d09ec_2124576thrust24THRUST_300001_SM_1000_NS12placeholders2_5E,(_ZN41_INTERNAL_c86ceddd_4_k_cu_2c2d09ec_2124574cuda3std3__45__cpo6cbeginE - _ZN41_INTERNAL_c86ceddd_4_k_cu_2c2d09ec_2124576thrust24THRUST_300001_SM_1000_NS12placeholders2_5E)
_ZN41_INTERNAL_c86ceddd_4_k_cu_2c2d09ec_2124576thrust24THRUST_300001_SM_1000_NS12placeholders2_5E:
	.zero		1
	.type		_ZN41_INTERNAL_c86ceddd_4_k_cu_2c2d09ec_2124574cuda3std3__45__cpo6cbeginE,@object
	.size		_ZN41_INTERNAL_c86ceddd_4_k_cu_2c2d09ec_2124574cuda3std3__45__cpo6cbeginE,(_ZN41_INTERNAL_c86ceddd_4_k_cu_2c2d09ec_2124574cuda3std6ranges3__45__cpo6cbeginE - _ZN41_INTERNAL_c86ceddd_4_k_cu_2c2d09ec_2124574cuda3std3__45__cpo6cbeginE)
_ZN41_INTERNAL_c86ceddd_4_k_cu_2c2d09ec_2124574cuda3std3__45__cpo6cbeginE:
	.zero		1
	.type		_ZN41_INTERNAL_c86ceddd_4_k_cu_2c2d09ec_2124574cuda3std6ranges3__45__cpo6cbeginE,@object
	.size		_ZN41_INTERNAL_c86ceddd_4_k_cu_2c2d09ec_2124574cuda3std6ranges3__45__cpo6cbeginE,(_ZN41_INTERNAL_c86ceddd_4_k_cu_2c2d09ec_2124574cuda3std3__48in_placeE - _ZN41_INTERNAL_c86ceddd_4_k_cu_2c2d09ec_2124574cuda3std6ranges3__45__cpo6cbeginE)
_ZN41_INTERNAL_c86ceddd_4_k_cu_2c2d09ec_2124574cuda3std6ranges3__45__cpo6cbeginE:
	.zero		1
	.type		_ZN41_INTERNAL_c86ceddd_4_k_cu_2c2d09ec_2124574cuda3std3__48in_placeE,@object
	.size		_ZN41_INTERNAL_c86ceddd_4_k_cu_2c2d09ec_2124574cuda3std3__48in_placeE,(_ZN41_INTERNAL_c86ceddd_4_k_cu_2c2d09ec_2124574cuda3std6ranges3__45__cpo4sizeE - _ZN41_INTERNAL_c86ceddd_4_k_cu_2c2d09ec_2124574cuda3std3__48in_placeE)
_ZN41_INTERNAL_c86ceddd_4_k_cu_2c2d09ec_2124574cuda3std3__48in_placeE:
	.zero		1
	.type		_ZN41_INTERNAL_c86ceddd_4_k_cu_2c2d09ec_2124574cuda3std6ranges3__45__cpo4sizeE,@object
	.size		_ZN41_INTERNAL_c86ceddd_4_k_cu_2c2d09ec_2124574cuda3std6ranges3__45__cpo4sizeE,(_ZN41_INTERNAL_c86ceddd_4_k_cu_2c2d09ec_2124576thrust24THRUST_300001_SM_1000_NS12placeholders2_9E - _ZN41_INTERNAL_c86ceddd_4_k_cu_2c2d09ec_2124574cuda3std6ranges3__45__cpo4sizeE)
_ZN41_INTERNAL_c86ceddd_4_k_cu_2c2d09ec_2124574cuda3std6ranges3__45__cpo4sizeE:
	.zero		1
	.type		_ZN41_INTERNAL_c86ceddd_4_k_cu_2c2d09ec_2124576thrust24THRUST_300001_SM_1000_NS12placeholders2_9E,@object
	.size		_ZN41_INTERNAL_c86ceddd_4_k_cu_2c2d09ec_2124576thrust24THRUST_300001_SM_1000_NS12placeholders2_9E,(_ZN41_INTERNAL_c86ceddd_4_k_cu_2c2d09ec_2124574cuda3std3__45__cpo7crbeginE - _ZN41_INTERNAL_c86ceddd_4_k_cu_2c2d09ec_2124576thrust24THRUST_300001_SM_1000_NS12placeholders2_9E)
_ZN41_INTERNAL_c86ceddd_4_k_cu_2c2d09ec_2124576thrust24THRUST_300001_SM_1000_NS12placeholders2_9E:
	.zero		1
	.type		_ZN41_INTERNAL_c86ceddd_4_k_cu_2c2d09ec_2124574cuda3std3__45__cpo7crbeginE,@object
	.size		_ZN41_INTERNAL_c86ceddd_4_k_cu_2c2d09ec_2124574cuda3std3__45__cpo7crbeginE,(_ZN41_INTERNAL_c86ceddd_4_k_cu_2c2d09ec_2124574cuda3std6ranges3__45__cpo4nextE - _ZN41_INTERNAL_c86ceddd_4_k_cu_2c2d09ec_2124574cuda3std3__45__cpo7crbeginE)
_ZN41_INTERNAL_c86ceddd_4_k_cu_2c2d09ec_2124574cuda3std3__45__cpo7crbeginE:
	.zero		1
	.type		_ZN41_INTERNAL_c86ceddd_4_k_cu_2c2d09ec_2124574cuda3std6ranges3__45__cpo4nextE,@object
	.size		_ZN41_INTERNAL_c86ceddd_4_k_cu_2c2d09ec_2124574cuda3std6ranges3__45__cpo4nextE,(_ZN41_INTERNAL_c86ceddd_4_k_cu_2c2d09ec_2124574cuda3std6ranges3__45__cpo4swapE - _ZN41_INTERNAL_c86ceddd_4_k_cu_2c2d09ec_2124574cuda3std6ranges3__45__cpo4nextE)
_ZN41_INTERNAL_c86ceddd_4_k_cu_2c2d09ec_2124574cuda3std6ranges3__45__cpo4nextE:
	.zero		1
	.type		_ZN41_INTERNAL_c86ceddd_4_k_cu_2c2d09ec_2124574cuda3std6ranges3__45__cpo4swapE,@object
	.size		_ZN41_INTERNAL_c86ceddd_4_k_cu_2c2d09ec_2124574cuda3std6ranges3__45__cpo4swapE,(_ZN41_INTERNAL_c86ceddd_4_k_cu_2c2d09ec_2124576thrust24THRUST_300001_SM_1000_NS12placeholders2_1E - _ZN41_INTERNAL_c86ceddd_4_k_cu_2c2d09ec_2124574cuda3std6ranges3__45__cpo4swapE)
_ZN41_INTERNAL_c86ceddd_4_k_cu_2c2d09ec_2124574cuda3std6ranges3__45__cpo4swapE:
	.zero		1
	.type		_ZN41_INTERNAL_c86ceddd_4_k_cu_2c2d09ec_2124576thrust24THRUST_300001_SM_1000_NS12placeholders2_1E,@object
	.size		_ZN41_INTERNAL_c86ceddd_4_k_cu_2c2d09ec_2124576thrust24THRUST_300001_SM_1000_NS12placeholders2_1E,(_ZN41_INTERNAL_c86ceddd_4_k_cu_2c2d09ec_2124576thrust24THRUST_300001_SM_1000_NS12placeholders2_3E - _ZN41_INTERNAL_c86ceddd_4_k_cu_2c2d09ec_2124576thrust24THRUST_300001_SM_1000_NS12placeholders2_1E)
_ZN41_INTERNAL_c86ceddd_4_k_cu_2c2d09ec_2124576thrust24THRUST_300001_SM_1000_NS12placeholders2_1E:
	.zero		1
	.type		_ZN41_INTERNAL_c86ceddd_4_k_cu_2c2d09ec_2124576thrust24THRUST_300001_SM_1000_NS12placeholders2_3E,@object
	.size		_ZN41_INTERNAL_c86ceddd_4_k_cu_2c2d09ec_2124576thrust24THRUST_300001_SM_1000_NS12placeholders2_3E,(_ZN41_INTERNAL_c86ceddd_4_k_cu_2c2d09ec_2124574cuda3std3__45__cpo5beginE - _ZN41_INTERNAL_c86ceddd_4_k_cu_2c2d09ec_2124576thrust24THRUST_300001_SM_1000_NS12placeholders2_3E)
_ZN41_INTERNAL_c86ceddd_4_k_cu_2c2d09ec_2124576thrust24THRUST_300001_SM_1000_NS12placeholders2_3E:
	.zero		1
	.type		_ZN41_INTERNAL_c86ceddd_4_k_cu_2c2d09ec_2124574cuda3std3__45__cpo5beginE,@object
	.size		_ZN41_INTERNAL_c86ceddd_4_k_cu_2c2d09ec_2124574cuda3std3__45__cpo5beginE,(_ZN41_INTERNAL_c86ceddd_4_k_cu_2c2d09ec_2124574cuda3std6ranges3__45__cpo5beginE - _ZN41_INTERNAL_c86ceddd_4_k_cu_2c2d09ec_2124574cuda3std3__45__cpo5beginE)
_ZN41_INTERNAL_c86ceddd_4_k_cu_2c2d09ec_2124574cuda3std3__45__cpo5beginE:
	.zero		1
	.type		_ZN41_INTERNAL_c86ceddd_4_k_cu_2c2d09ec_2124574cuda3std6ranges3__45__cpo5beginE,@object
	.size		_ZN41_INTERNAL_c86ceddd_4_k_cu_2c2d09ec_2124574cuda3std6ranges3__45__cpo5beginE,(_ZN41_INTERNAL_c86ceddd_4_k_cu_2c2d09ec_2124574cuda3std3__443_GLOBAL__N__c86ceddd_4_k_cu_2c2d09ec_2124576ignoreE - _ZN41_INTERNAL_c86ceddd_4_k_cu_2c2d09ec_2124574cuda3std6ranges3__45__cpo5beginE)
_ZN41_INTERNAL_c86ceddd_4_k_cu_2c2d09ec_2124574cuda3std6ranges3__45__cpo5beginE:
	.zero		1
	.type		_ZN41_INTERNAL_c86ceddd_4_k_cu_2c2d09ec_2124574cuda3std3__443_GLOBAL__N__c86ceddd_4_k_cu_2c2d09ec_2124576ignoreE,@object
	.size		_ZN41_INTERNAL_c86ceddd_4_k_cu_2c2d09ec_2124574cuda3std3__443_GLOBAL__N__c86ceddd_4_k_cu_2c2d09ec_2124576ignoreE,(_ZN41_INTERNAL_c86ceddd_4_k_cu_2c2d09ec_2124574cuda3std6ranges3__45__cpo4dataE - _ZN41_INTERNAL_c86ceddd_4_k_cu_2c2d09ec_2124574cuda3std3__443_GLOBAL__N__c86ceddd_4_k_cu_2c2d09ec_2124576ignoreE)
_ZN41_INTERNAL_c86ceddd_4_k_cu_2c2d09ec_2124574cuda3std3__443_GLOBAL__N__c86ceddd_4_k_cu_2c2d09ec_2124576ignoreE:
	.zero		1
	.type		_ZN41_INTERNAL_c86ceddd_4_k_cu_2c2d09ec_2124574cuda3std6ranges3__45__cpo4dataE,@object
	.size		_ZN41_INTERNAL_c86ceddd_4_k_cu_2c2d09ec_2124574cuda3std6ranges3__45__cpo4dataE,(_ZN41_INTERNAL_c86ceddd_4_k_cu_2c2d09ec_2124576thrust24THRUST_300001_SM_1000_NS12placeholders2_7E - _ZN41_INTERNAL_c86ceddd_4_k_cu_2c2d09ec_2124574cuda3std6ranges3__45__cpo4dataE)
_ZN41_INTERNAL_c86ceddd_4_k_cu_2c2d09ec_2124574cuda3std6ranges3__45__cpo4dataE:
	.zero		1
	.type		_ZN41_INTERNAL_c86ceddd_4_k_cu_2c2d09ec_2124576thrust24THRUST_300001_SM_1000_NS12placeholders2_7E,@object
	.size		_ZN41_INTERNAL_c86ceddd_4_k_cu_2c2d09ec_2124576thrust24THRUST_300001_SM_1000_NS12placeholders2_7E,(_ZN41_INTERNAL_c86ceddd_4_k_cu_2c2d09ec_2124574cuda3std3__45__cpo6rbeginE - _ZN41_INTERNAL_c86ceddd_4_k_cu_2c2d09ec_2124576thrust24THRUST_300001_SM_1000_NS12placeholders2_7E)
_ZN41_INTERNAL_c86ceddd_4_k_cu_2c2d09ec_2124576thrust24THRUST_300001_SM_1000_NS12placeholders2_7E:
	.zero		1
	.type		_ZN41_INTERNAL_c86ceddd_4_k_cu_2c2d09ec_2124574cuda3std3__45__cpo6rbeginE,@object
	.size		_ZN41_INTERNAL_c86ceddd_4_k_cu_2c2d09ec_2124574cuda3std3__45__cpo6rbeginE,(_ZN41_INTERNAL_c86ceddd_4_k_cu_2c2d09ec_2124574cuda3std6ranges3__45__cpo7advanceE - _ZN41_INTERNAL_c86ceddd_4_k_cu_2c2d09ec_2124574cuda3std3__45__cpo6rbeginE)
_ZN41_INTERNAL_c86ceddd_4_k_cu_2c2d09ec_2124574cuda3std3__45__cpo6rbeginE:
	.zero		1
	.type		_ZN41_INTERNAL_c86ceddd_4_k_cu_2c2d09ec_2124574cuda3std6ranges3__45__cpo7advanceE,@object
	.size		_ZN41_INTERNAL_c86ceddd_4_k_cu_2c2d09ec_2124574cuda3std6ranges3__45__cpo7advanceE,(_ZN41_INTERNAL_c86ceddd_4_k_cu_2c2d09ec_2124574cuda3std3__47nulloptE - _ZN41_INTERNAL_c86ceddd_4_k_cu_2c2d09ec_2124574cuda3std6ranges3__45__cpo7advanceE)
_ZN41_INTERNAL_c86ceddd_4_k_cu_2c2d09ec_2124574cuda3std6ranges3__45__cpo7advanceE:
	.zero		1
	.type		_ZN41_INTERNAL_c86ceddd_4_k_cu_2c2d09ec_2124574cuda3std3__47nulloptE,@object
	.size		_ZN41_INTERNAL_c86ceddd_4_k_cu_2c2d09ec_2124574cuda3std3__47nulloptE,(_ZN41_INTERNAL_c86ceddd_4_k_cu_2c2d09ec_2124574cuda3std6ranges3__45__cpo8distanceE - _ZN41_INTERNAL_c86ceddd_4_k_cu_2c2d09ec_2124574cuda3std3__47nulloptE)
_ZN41_INTERNAL_c86ceddd_4_k_cu_2c2d09ec_2124574cuda3std3__47nulloptE:
	.zero		1
	.type		_ZN41_INTERNAL_c86ceddd_4_k_cu_2c2d09ec_2124574cuda3std6ranges3__45__cpo8distanceE,@object
	.size		_ZN41_INTERNAL_c86ceddd_4_k_cu_2c2d09ec_2124574cuda3std6ranges3__45__cpo8distanceE,(_ZN41_INTERNAL_c86ceddd_4_k_cu_2c2d09ec_2124576thrust24THRUST_300001_SM_1000_NS12placeholders2_6E - _ZN41_INTERNAL_c86ceddd_4_k_cu_2c2d09ec_2124574cuda3std6ranges3__45__cpo8distanceE)
_ZN41_INTERNAL_c86ceddd_4_k_cu_2c2d09ec_2124574cuda3std6ranges3__45__cpo8distanceE:
	.zero		1
	.type		_ZN41_INTERNAL_c86ceddd_4_k_cu_2c2d09ec_2124576thrust24THRUST_300001_SM_1000_NS12placeholders2_6E,@object
	.size		_ZN41_INTERNAL_c86ceddd_4_k_cu_2c2d09ec_2124576thrust24THRUST_300001_SM_1000_NS12placeholders2_6E,(_ZN41_INTERNAL_c86ceddd_4_k_cu_2c2d09ec_2124574cuda3std3__45__cpo4cendE - _ZN41_INTERNAL_c86ceddd_4_k_cu_2c2d09ec_2124576thrust24THRUST_300001_SM_1000_NS12placeholders2_6E)
_ZN41_INTERNAL_c86ceddd_4_k_cu_2c2d09ec_2124576thrust24THRUST_300001_SM_1000_NS12placeholders2_6E:
	.zero		1
	.type		_ZN41_INTERNAL_c86ceddd_4_k_cu_2c2d09ec_2124574cuda3std3__45__cpo4cendE,@object
	.size		_ZN41_INTERNAL_c86ceddd_4_k_cu_2c2d09ec_2124574cuda3std3__45__cpo4cendE,(_ZN41_INTERNAL_c86ceddd_4_k_cu_2c2d09ec_2124574cuda3std6ranges3__45__cpo4cendE - _ZN41_INTERNAL_c86ceddd_4_k_cu_2c2d09ec_2124574cuda3std3__45__cpo4cendE)
_ZN41_INTERNAL_c86ceddd_4_k_cu_2c2d09ec_2124574cuda3std3__45__cpo4cendE:
	.zero		1
	.type		_ZN41_INTERNAL_c86ceddd_4_k_cu_2c2d09ec_2124574cuda3std6ranges3__45__cpo4cendE,@object
	.size		_ZN41_INTERNAL_c86ceddd_4_k_cu_2c2d09ec_2124574cuda3std6ranges3__45__cpo4cendE,(_ZN41_INTERNAL_c86ceddd_4_k_cu_2c2d09ec_2124574cuda3std3__420unreachable_sentinelE - _ZN41_INTERNAL_c86ceddd_4_k_cu_2c2d09ec_2124574cuda3std6ranges3__45__cpo4cendE)
_ZN41_INTERNAL_c86ceddd_4_k_cu_2c2d09ec_2124574cuda3std6ranges3__45__cpo4cendE:
	.zero		1
	.type		_ZN41_INTERNAL_c86ceddd_4_k_cu_2c2d09ec_2124574cuda3std3__420unreachable_sentinelE,@object
	.size		_ZN41_INTERNAL_c86ceddd_4_k_cu_2c2d09ec_2124574cuda3std3__420unreachable_sentinelE,(_ZN41_INTERNAL_c86ceddd_4_k_cu_2c2d09ec_2124574cuda3std6ranges3__45__cpo5ssizeE - _ZN41_INTERNAL_c86ceddd_4_k_cu_2c2d09ec_2124574cuda3std3__420unreachable_sentinelE)
_ZN41_INTERNAL_c86ceddd_4_k_cu_2c2d09ec_2124574cuda3std3__420unreachable_sentinelE:
	.zero		1
	.type		_ZN41_INTERNAL_c86ceddd_4_k_cu_2c2d09ec_2124574cuda3std6ranges3__45__cpo5ssizeE,@object
	.size		_ZN41_INTERNAL_c86ceddd_4_k_cu_2c2d09ec_2124574cuda3std6ranges3__45__cpo5ssizeE,(_ZN41_INTERNAL_c86ceddd_4_k_cu_2c2d09ec_2124576thrust24THRUST_300001_SM_1000_NS12placeholders3_10E - _ZN41_INTERNAL_c86ceddd_4_k_cu_2c2d09ec_2124574cuda3std6ranges3__45__cpo5ssizeE)
_ZN41_INTERNAL_c86ceddd_4_k_cu_2c2d09ec_2124574cuda3std6ranges3__45__cpo5ssizeE:
	.zero		1
	.type		_ZN41_INTERNAL_c86ceddd_4_k_cu_2c2d09ec_2124576thrust24THRUST_300001_SM_1000_NS12placeholders3_10E,@object
	.size		_ZN41_INTERNAL_c86ceddd_4_k_cu_2c2d09ec_2124576thrust24THRUST_300001_SM_1000_NS12placeholders3_10E,(_ZN41_INTERNAL_c86ceddd_4_k_cu_2c2d09ec_2124574cuda3std3__45__cpo5crendE - _ZN41_INTERNAL_c86ceddd_4_k_cu_2c2d09ec_2124576thrust24THRUST_300001_SM_1000_NS12placeholders3_10E)
_ZN41_INTERNAL_c86ceddd_4_k_cu_2c2d09ec_2124576thrust24THRUST_300001_SM_1000_NS12placeholders3_10E:
	.zero		1
	.type		_ZN41_INTERNAL_c86ceddd_4_k_cu_2c2d09ec_2124574cuda3std3__45__cpo5crendE,@object
	.size		_ZN41_INTERNAL_c86ceddd_4_k_cu_2c2d09ec_2124574cuda3std3__45__cpo5crendE,(_ZN41_INTERNAL_c86ceddd_4_k_cu_2c2d09ec_2124574cuda3std6ranges3__45__cpo4prevE - _ZN41_INTERNAL_c86ceddd_4_k_cu_2c2d09ec_2124574cuda3std3__45__cpo5crendE)
_ZN41_INTERNAL_c86ceddd_4_k_cu_2c2d09ec_2124574cuda3std3__45__cpo5crendE:
	.zero		1
	.type		_ZN41_INTERNAL_c86ceddd_4_k_cu_2c2d09ec_2124574cuda3std6ranges3__45__cpo4prevE,@object
	.size		_ZN41_INTERNAL_c86ceddd_4_k_cu_2c2d09ec_2124574cuda3std6ranges3__45__cpo4prevE,(_ZN41_INTERNAL_c86ceddd_4_k_cu_2c2d09ec_2124574cuda3std6ranges3__45__cpo9iter_moveE - _ZN41_INTERNAL_c86ceddd_4_k_cu_2c2d09ec_2124574cuda3std6ranges3__45__cpo4prevE)
_ZN41_INTERNAL_c86ceddd_4_k_cu_2c2d09ec_2124574cuda3std6ranges3__45__cpo4prevE:
	.zero		1
	.type		_ZN41_INTERNAL_c86ceddd_4_k_cu_2c2d09ec_2124574cuda3std6ranges3__45__cpo9iter_moveE,@object
	.size		_ZN41_INTERNAL_c86ceddd_4_k_cu_2c2d09ec_2124574cuda3std6ranges3__45__cpo9iter_moveE,(_ZN41_INTERNAL_c86ceddd_4_k_cu_2c2d09ec_2124576thrust24THRUST_300001_SM_1000_NS12placeholders2_2E - _ZN41_INTERNAL_c86ceddd_4_k_cu_2c2d09ec_2124574cuda3std6ranges3__45__cpo9iter_moveE)
_ZN41_INTERNAL_c86ceddd_4_k_cu_2c2d09ec_2124574cuda3std6ranges3__45__cpo9iter_moveE:
	.zero		1
	.type		_ZN41_INTERNAL_c86ceddd_4_k_cu_2c2d09ec_2124576thrust24THRUST_300001_SM_1000_NS12placeholders2_2E,@object
	.size		_ZN41_INTERNAL_c86ceddd_4_k_cu_2c2d09ec_2124576thrust24THRUST_300001_SM_1000_NS12placeholders2_2E,(_ZN41_INTERNAL_c86ceddd_4_k_cu_2c2d09ec_2124576thrust24THRUST_300001_SM_1000_NS12placeholders2_4E - _ZN41_INTERNAL_c86ceddd_4_k_cu_2c2d09ec_2124576thrust24THRUST_300001_SM_1000_NS12placeholders2_2E)
_ZN41_INTERNAL_c86ceddd_4_k_cu_2c2d09ec_2124576thrust24THRUST_300001_SM_1000_NS12placeholders2_2E:
	.zero		1
	.type		_ZN41_INTERNAL_c86ceddd_4_k_cu_2c2d09ec_2124576thrust24THRUST_300001_SM_1000_NS12placeholders2_4E,@object
	.size		_ZN41_INTERNAL_c86ceddd_4_k_cu_2c2d09ec_2124576thrust24THRUST_300001_SM_1000_NS12placeholders2_4E,(_ZN41_INTERNAL_c86ceddd_4_k_cu_2c2d09ec_2124574cuda3std3__45__cpo3endE - _ZN41_INTERNAL_c86ceddd_4_k_cu_2c2d09ec_2124576thrust24THRUST_300001_SM_1000_NS12placeholders2_4E)
_ZN41_INTERNAL_c86ceddd_4_k_cu_2c2d09ec_2124576thrust24THRUST_300001_SM_1000_NS12placeholders2_4E:
	.zero		1
	.type		_ZN41_INTERNAL_c86ceddd_4_k_cu_2c2d09ec_2124574cuda3std3__45__cpo3endE,@object
	.size		_ZN41_INTERNAL_c86ceddd_4_k_cu_2c2d09ec_2124574cuda3std3__45__cpo3endE,(_ZN41_INTERNAL_c86ceddd_4_k_cu_2c2d09ec_2124574cuda3std6ranges3__45__cpo3endE - _ZN41_INTERNAL_c86ceddd_4_k_cu_2c2d09ec_2124574cuda3std3__45__cpo3endE)
_ZN41_INTERNAL_c86ceddd_4_k_cu_2c2d09ec_2124574cuda3std3__45__cpo3endE:
	.zero		1
	.type		_ZN41_INTERNAL_c86ceddd_4_k_cu_2c2d09ec_2124574cuda3std6ranges3__45__cpo3endE,@object
	.size		_ZN41_INTERNAL_c86ceddd_4_k_cu_2c2d09ec_2124574cuda3std6ranges3__45__cpo3endE,(_ZN41_INTERNAL_c86ceddd_4_k_cu_2c2d09ec_2124574cuda3std3__419piecewise_constructE - _ZN41_INTERNAL_c86ceddd_4_k_cu_2c2d09ec_2124574cuda3std6ranges3__45__cpo3endE)
_ZN41_INTERNAL_c86ceddd_4_k_cu_2c2d09ec_2124574cuda3std6ranges3__45__cpo3endE:
	.zero		1
	.type		_ZN41_INTERNAL_c86ceddd_4_k_cu_2c2d09ec_2124574cuda3std3__419piecewise_constructE,@object
	.size		_ZN41_INTERNAL_c86ceddd_4_k_cu_2c2d09ec_2124574cuda3std3__419piecewise_constructE,(_ZN41_INTERNAL_c86ceddd_4_k_cu_2c2d09ec_2124574cuda3std6ranges3__45__cpo5cdataE - _ZN41_INTERNAL_c86ceddd_4_k_cu_2c2d09ec_2124574cuda3std3__419piecewise_constructE)
_ZN41_INTERNAL_c86ceddd_4_k_cu_2c2d09ec_2124574cuda3std3__419piecewise_constructE:
	.zero		1
	.type		_ZN41_INTERNAL_c86ceddd_4_k_cu_2c2d09ec_2124574cuda3std6ranges3__45__cpo5cdataE,@object
	.size		_ZN41_INTERNAL_c86ceddd_4_k_cu_2c2d09ec_2124574cuda3std6ranges3__45__cpo5cdataE,(_ZN41_INTERNAL_c86ceddd_4_k_cu_2c2d09ec_2124576thrust24THRUST_300001_SM_1000_NS12placeholders2_8E - _ZN41_INTERNAL_c86ceddd_4_k_cu_2c2d09ec_2124574cuda3std6ranges3__45__cpo5cdataE)
_ZN41_INTERNAL_c86ceddd_4_k_cu_2c2d09ec_2124574cuda3std6ranges3__45__cpo5cdataE:
	.zero		1
	.type		_ZN41_INTERNAL_c86ceddd_4_k_cu_2c2d09ec_2124576thrust24THRUST_300001_SM_1000_NS12placeholders2_8E,@object
	.size		_ZN41_INTERNAL_c86ceddd_4_k_cu_2c2d09ec_2124576thrust24THRUST_300001_SM_1000_NS12placeholders2_8E,(_ZN41_INTERNAL_c86ceddd_4_k_cu_2c2d09ec_2124574cuda3std3__45__cpo4rendE - _ZN41_INTERNAL_c86ceddd_4_k_cu_2c2d09ec_2124576thrust24THRUST_300001_SM_1000_NS12placeholders2_8E)
_ZN41_INTERNAL_c86ceddd_4_k_cu_2c2d09ec_2124576thrust24THRUST_300001_SM_1000_NS12placeholders2_8E:
	.zero		1
	.type		_ZN41_INTERNAL_c86ceddd_4_k_cu_2c2d09ec_2124574cuda3std3__45__cpo4rendE,@object
	.size		_ZN41_INTERNAL_c86ceddd_4_k_cu_2c2d09ec_2124574cuda3std3__45__cpo4rendE,(_ZN41_INTERNAL_c86ceddd_4_k_cu_2c2d09ec_2124574cuda3std6ranges3__45__cpo9iter_swapE - _ZN41_INTERNAL_c86ceddd_4_k_cu_2c2d09ec_2124574cuda3std3__45__cpo4rendE)
_ZN41_INTERNAL_c86ceddd_4_k_cu_2c2d09ec_2124574cuda3std3__45__cpo4rendE:
	.zero		1
	.type		_ZN41_INTERNAL_c86ceddd_4_k_cu_2c2d09ec_2124574cuda3std6ranges3__45__cpo9iter_swapE,@object
	.size		_ZN41_INTERNAL_c86ceddd_4_k_cu_2c2d09ec_2124574cuda3std6ranges3__45__cpo9iter_swapE,(_ZN41_INTERNAL_c86ceddd_4_k_cu_2c2d09ec_2124574cuda3std3__48unexpectE - _ZN41_INTERNAL_c86ceddd_4_k_cu_2c2d09ec_2124574cuda3std6ranges3__45__cpo9iter_swapE)
_ZN41_INTERNAL_c86ceddd_4_k_cu_2c2d09ec_2124574cuda3std6ranges3__45__cpo9iter_swapE:
	.zero		1
	.type		_ZN41_INTERNAL_c86ceddd_4_k_cu_2c2d09ec_2124574cuda3std3__48unexpectE,@object
	.size		_ZN41_INTERNAL_c86ceddd_4_k_cu_2c2d09ec_2124574cuda3std3__48unexpectE,(_ZN41_INTERNAL_c86ceddd_4_k_cu_2c2d09ec_2124576thrust24THRUST_300001_SM_1000_NS6system6detail10sequential3seqE - _ZN41_INTERNAL_c86ceddd_4_k_cu_2c2d09ec_2124574cuda3std3__48unexpectE)
_ZN41_INTERNAL_c86ceddd_4_k_cu_2c2d09ec_2124574cuda3std3__48unexpectE:
	.zero		1
	.type		_ZN41_INTERNAL_c86ceddd_4_k_cu_2c2d09ec_2124576thrust24THRUST_300001_SM_1000_NS6system6detail10sequential3seqE,@object
	.size		_ZN41_INTERNAL_c86ceddd_4_k_cu_2c2d09ec_2124576thrust24THRUST_300001_SM_1000_NS6system6detail10sequential3seqE,(.L_38 - _ZN41_INTERNAL_c86ceddd_4_k_cu_2c2d09ec_2124576thrust24THRUST_300001_SM_1000_NS6system6detail10sequential3seqE)
_ZN41_INTERNAL_c86ceddd_4_k_cu_2c2d09ec_2124576thrust24THRUST_300001_SM_1000_NS6system6detail10sequential3seqE:
	.zero		1
.L_38:


//--------------------- .nv.constant0._ZN3cub18CUB_300001_SM_10006detail11EmptyKernelIvEEvv --------------------------
	.section	.nv.constant0._ZN3cub18CUB_300001_SM_10006detail11EmptyKernelIvEEvv,"a",@progbits
	.sectionflags	@""
	.align	4
.nv.constant0._ZN3cub18CUB_300001_SM_10006detail11EmptyKernelIvEEvv:
	.zero		896


//--------------------- SYMBOLS --------------------------

	.type		.nv.reservedSmem.offset0,@object
	.size		.nv.reservedSmem.offset0,0x4
